//
// Generated by NVIDIA NVVM Compiler
//
// Compiler Build ID: CL-36424714
// Cuda compilation tools, release 13.0, V13.0.88
// Based on NVVM 20.0.0
//

.version 9.0
.target sm_100
.address_size 64

	// .globl	_Z13top_down_stepPiS_iS_S_S_S_i

.visible .entry _Z13top_down_stepPiS_iS_S_S_S_i(
	.param .u64 .ptr .align 1 _Z13top_down_stepPiS_iS_S_S_S_i_param_0,
	.param .u64 .ptr .align 1 _Z13top_down_stepPiS_iS_S_S_S_i_param_1,
	.param .u32 _Z13top_down_stepPiS_iS_S_S_S_i_param_2,
	.param .u64 .ptr .align 1 _Z13top_down_stepPiS_iS_S_S_S_i_param_3,
	.param .u64 .ptr .align 1 _Z13top_down_stepPiS_iS_S_S_S_i_param_4,
	.param .u64 .ptr .align 1 _Z13top_down_stepPiS_iS_S_S_S_i_param_5,
	.param .u64 .ptr .align 1 _Z13top_down_stepPiS_iS_S_S_S_i_param_6,
	.param .u32 _Z13top_down_stepPiS_iS_S_S_S_i_param_7
)
{
	.reg .pred 	%p<13>;
	.reg .b32 	%r<55>;
	.reg .b64 	%rd<42>;

	ld.param.u64 	%rd14, [_Z13top_down_stepPiS_iS_S_S_S_i_param_0];
	ld.param.u64 	%rd15, [_Z13top_down_stepPiS_iS_S_S_S_i_param_1];
	ld.param.u32 	%r24, [_Z13top_down_stepPiS_iS_S_S_S_i_param_2];
	ld.param.u64 	%rd12, [_Z13top_down_stepPiS_iS_S_S_S_i_param_3];
	ld.param.u64 	%rd16, [_Z13top_down_stepPiS_iS_S_S_S_i_param_4];
	ld.param.u64 	%rd13, [_Z13top_down_stepPiS_iS_S_S_S_i_param_5];
	ld.param.u64 	%rd17, [_Z13top_down_stepPiS_iS_S_S_S_i_param_6];
	ld.param.u32 	%r25, [_Z13top_down_stepPiS_iS_S_S_S_i_param_7];
	cvta.to.global.u64 	%rd1, %rd17;
	cvta.to.global.u64 	%rd2, %rd15;
	cvta.to.global.u64 	%rd3, %rd16;
	cvta.to.global.u64 	%rd4, %rd14;
	mov.u32 	%r1, %tid.x;
	mov.u32 	%r2, %ctaid.x;
	mov.u32 	%r26, %ntid.x;
	mad.lo.s32 	%r3, %r2, %r26, %r1;
	setp.ge.u32 	%p1, %r3, %r25;
	@%p1 bra 	$L__BB0_20;
	mov.u32 	%r27, %tid.y;
	mov.u32 	%r28, %tid.z;
	or.b32  	%r29, %r27, %r28;
	mov.u32 	%r30, %ctaid.y;
	or.b32  	%r31, %r29, %r30;
	mov.u32 	%r32, %ctaid.z;
	or.b32  	%r33, %r31, %r32;
	or.b32  	%r34, %r33, %r1;
	or.b32  	%r35, %r34, %r2;
	setp.ne.s32 	%p2, %r35, 0;
	@%p2 bra 	$L__BB0_3;
	mov.b32 	%r36, 0;
	st.global.u32 	[%rd4], %r36;
$L__BB0_3:
	bar.sync 	0;
	cvta.to.global.u64 	%rd18, %rd13;
	mul.wide.u32 	%rd19, %r3, 4;
	add.s64 	%rd20, %rd18, %rd19;
	ld.global.u32 	%r37, [%rd20];
	cvta.to.global.u64 	%rd21, %rd12;
	mul.wide.s32 	%rd22, %r37, 4;
	add.s64 	%rd23, %rd21, %rd22;
	ld.global.u32 	%r4, [%rd23];
	ld.global.u32 	%r5, [%rd23+4];
	setp.ge.s32 	%p3, %r4, %r5;
	@%p3 bra 	$L__BB0_20;
	add.s32 	%r6, %r24, 1;
	sub.s32 	%r38, %r5, %r4;
	and.b32  	%r7, %r38, 3;
	setp.eq.s32 	%p4, %r7, 0;
	mov.u32 	%r52, %r4;
	@%p4 bra 	$L__BB0_9;
	neg.s32 	%r50, %r7;
	mov.u32 	%r52, %r4;
$L__BB0_6:
	.pragma "nounroll";
	mul.wide.s32 	%rd24, %r52, 4;
	add.s64 	%rd25, %rd3, %rd24;
	ld.global.u32 	%r11, [%rd25];
	mul.wide.s32 	%rd26, %r11, 4;
	add.s64 	%rd5, %rd2, %rd26;
	ld.global.u32 	%r39, [%rd5];
	setp.ne.s32 	%p5, %r39, -1;
	@%p5 bra 	$L__BB0_8;
	st.global.u32 	[%rd5], %r6;
	atom.global.add.u32 	%r40, [%rd4], 1;
	mul.wide.s32 	%rd27, %r40, 4;
	add.s64 	%rd28, %rd1, %rd27;
	st.global.u32 	[%rd28], %r11;
$L__BB0_8:
	add.s32 	%r52, %r52, 1;
	add.s32 	%r50, %r50, 1;
	setp.ne.s32 	%p6, %r50, 0;
	@%p6 bra 	$L__BB0_6;
$L__BB0_9:
	sub.s32 	%r41, %r4, %r5;
	setp.gt.u32 	%p7, %r41, -4;
	@%p7 bra 	$L__BB0_20;
	sub.s32 	%r53, %r52, %r5;
	add.s64 	%rd6, %rd3, 8;
$L__BB0_11:
	mul.wide.s32 	%rd29, %r52, 4;
	add.s64 	%rd7, %rd6, %rd29;
	ld.global.u32 	%r18, [%rd7+-8];
	mul.wide.s32 	%rd30, %r18, 4;
	add.s64 	%rd8, %rd2, %rd30;
	ld.global.u32 	%r42, [%rd8];
	setp.ne.s32 	%p8, %r42, -1;
	@%p8 bra 	$L__BB0_13;
	st.global.u32 	[%rd8], %r6;
	atom.global.add.u32 	%r43, [%rd4], 1;
	mul.wide.s32 	%rd31, %r43, 4;
	add.s64 	%rd32, %rd1, %rd31;
	st.global.u32 	[%rd32], %r18;
$L__BB0_13:
	ld.global.u32 	%r19, [%rd7+-4];
	mul.wide.s32 	%rd33, %r19, 4;
	add.s64 	%rd9, %rd2, %rd33;
	ld.global.u32 	%r44, [%rd9];
	setp.ne.s32 	%p9, %r44, -1;
	@%p9 bra 	$L__BB0_15;
	st.global.u32 	[%rd9], %r6;
	atom.global.add.u32 	%r45, [%rd4], 1;
	mul.wide.s32 	%rd34, %r45, 4;
	add.s64 	%rd35, %rd1, %rd34;
	st.global.u32 	[%rd35], %r19;
$L__BB0_15:
	ld.global.u32 	%r20, [%rd7];
	mul.wide.s32 	%rd36, %r20, 4;
	add.s64 	%rd10, %rd2, %rd36;
	ld.global.u32 	%r46, [%rd10];
	setp.ne.s32 	%p10, %r46, -1;
	@%p10 bra 	$L__BB0_17;
	st.global.u32 	[%rd10], %r6;
	atom.global.add.u32 	%r47, [%rd4], 1;
	mul.wide.s32 	%rd37, %r47, 4;
	add.s64 	%rd38, %rd1, %rd37;
	st.global.u32 	[%rd38], %r20;
$L__BB0_17:
	ld.global.u32 	%r21, [%rd7+4];
	mul.wide.s32 	%rd39, %r21, 4;
	add.s64 	%rd11, %rd2, %rd39;
	ld.global.u32 	%r48, [%rd11];
	setp.ne.s32 	%p11, %r48, -1;
	@%p11 bra 	$L__BB0_19;
	st.global.u32 	[%rd11], %r6;
	atom.global.add.u32 	%r49, [%rd4], 1;
	mul.wide.s32 	%rd40, %r49, 4;
	add.s64 	%rd41, %rd1, %rd40;
	st.global.u32 	[%rd41], %r21;
$L__BB0_19:
	add.s32 	%r52, %r52, 4;
	add.s32 	%r53, %r53, 4;
	setp.ne.s32 	%p12, %r53, 0;
	@%p12 bra 	$L__BB0_11;
$L__BB0_20:
	ret;

}


// ===== COMPILED SASS (sm_100) =====

	.target	sm_100

	.elftype	@"ET_EXEC"


//--------------------- .note.nv.tkinfo           --------------------------
	.section	.note.nv.tkinfo,"",@"SHT_NOTE"
	.sectionflags	@"SHF_NOTE_NV_TKINFO"
	.tkinfo
        /*0018*/ 	.word	0x00000002
        /*0030*/ 	.string	""
        /*0030*/ 	.string	"ptxas"
        /*0030*/ 	.string	"Cuda compilation tools, release 13.0, V13.0.88"
        /*0030*/ 	.string	"Build cuda_13.0.r13.0/compiler.36424714_0"
        /*0030*/ 	.string	"-arch sm_100 -m 64 "



//--------------------- .note.nv.cuinfo           --------------------------
	.section	.note.nv.cuinfo,"",@"SHT_NOTE"
	.sectionflags	@"SHF_NOTE_NV_CUINFO"
        /*0018*/ 	.short	0x0002
        /*001a*/ 	.short	0x0064
        /*001c*/ 	.short	0x0082
	.zero		2


//--------------------- .nv.info                  --------------------------
	.section	.nv.info,"",@"SHT_CUDA_INFO"
	.align	4


	//----- nvinfo : EIATTR_REGCOUNT
	.align		4
        /*0000*/ 	.byte	0x04, 0x2f
        /*0002*/ 	.short	(.L_1 - .L_0)
	.align		4
.L_0:
        /*0004*/ 	.word	index@(_Z13top_down_stepPiS_iS_S_S_S_i)
        /*0008*/ 	.word	0x00000018


	//----- nvinfo : EIATTR_FRAME_SIZE
	.align		4
.L_1:
        /*000c*/ 	.byte	0x04, 0x11
        /*000e*/ 	.short	(.L_3 - .L_2)
	.align		4
.L_2:
        /*0010*/ 	.word	index@(_Z13top_down_stepPiS_iS_S_S_S_i)
        /*0014*/ 	.word	0x00000000


	//----- nvinfo : EIATTR_MIN_STACK_SIZE
	.align		4
.L_3:
        /*0018*/ 	.byte	0x04, 0x12
        /*001a*/ 	.short	(.L_5 - .L_4)
	.align		4
.L_4:
        /*001c*/ 	.word	index@(_Z13top_down_stepPiS_iS_S_S_S_i)
        /*0020*/ 	.word	0x00000000
.L_5:


//--------------------- .nv.compat                --------------------------
	.section	.nv.compat,"",@"SHT_CUDA_COMPAT_INFO"
	.align	4
        /*0000*/ 	.byte	0x02, 0x09, 0x00, 0x00, 0x02, 0x02, 0x01, 0x00, 0x02, 0x05, 0x05, 0x00, 0x03, 0x07, 0x01, 0x01
        /*0010*/ 	.byte	0x02, 0x03, 0x00, 0x00, 0x02, 0x06, 0x01, 0x00, 0x04, 0x0b, 0x08, 0x00, 0x09, 0x00, 0x00, 0x00
        /*0020*/ 	.byte	0x00, 0x00, 0x00, 0x00


//--------------------- .nv.info._Z13top_down_stepPiS_iS_S_S_S_i --------------------------
	.section	.nv.info._Z13top_down_stepPiS_iS_S_S_S_i,"",@"SHT_CUDA_INFO"
	.sectionflags	@""
	.align	4


	//----- nvinfo : EIATTR_CUDA_API_VERSION
	.align		4
        /*0000*/ 	.byte	0x04, 0x37
        /*0002*/ 	.short	(.L_7 - .L_6)
.L_6:
        /*0004*/ 	.word	0x00000082


	//----- nvinfo : EIATTR_KPARAM_INFO
	.align		4
.L_7:
        /*0008*/ 	.byte	0x04, 0x17
        /*000a*/ 	.short	(.L_9 - .L_8)
.L_8:
        /*000c*/ 	.word	0x00000000
        /*0010*/ 	.short	0x0007
        /*0012*/ 	.short	0x0038
        /*0014*/ 	.byte	0x00, 0xf0, 0x11, 0x00


	//----- nvinfo : EIATTR_KPARAM_INFO
	.align		4
.L_9:
        /*0018*/ 	.byte	0x04, 0x17
        /*001a*/ 	.short	(.L_11 - .L_10)
.L_10:
        /*001c*/ 	.word	0x00000000
        /*0020*/ 	.short	0x0006
        /*0022*/ 	.short	0x0030
        /*0024*/ 	.byte	0x00, 0xf5, 0x21, 0x00


	//----- nvinfo : EIATTR_KPARAM_INFO
	.align		4
.L_11:
        /*0028*/ 	.byte	0x04, 0x17
        /*002a*/ 	.short	(.L_13 - .L_12)
.L_12:
        /*002c*/ 	.word	0x00000000
        /*0030*/ 	.short	0x0005
        /*0032*/ 	.short	0x0028
        /*0034*/ 	.byte	0x00, 0xf5, 0x21, 0x00


	//----- nvinfo : EIATTR_KPARAM_INFO
	.align		4
.L_13:
        /*0038*/ 	.byte	0x04, 0x17
        /*003a*/ 	.short	(.L_15 - .L_14)
.L_14:
        /*003c*/ 	.word	0x00000000
        /*0040*/ 	.short	0x0004
        /*0042*/ 	.short	0x0020
        /*0044*/ 	.byte	0x00, 0xf5, 0x21, 0x00


	//----- nvinfo : EIATTR_KPARAM_INFO
	.align		4
.L_15:
        /*0048*/ 	.byte	0x04, 0x17
        /*004a*/ 	.short	(.L_17 - .L_16)
.L_16:
        /*004c*/ 	.word	0x00000000
        /*0050*/ 	.short	0x0003
        /*0052*/ 	.short	0x0018
        /*0054*/ 	.byte	0x00, 0xf5, 0x21, 0x00


	//----- nvinfo : EIATTR_KPARAM_INFO
	.align		4
.L_17:
        /*0058*/ 	.byte	0x04, 0x17
        /*005a*/ 	.short	(.L_19 - .L_18)
.L_18:
        /*005c*/ 	.word	0x00000000
        /*0060*/ 	.short	0x0002
        /*0062*/ 	.short	0x0010
        /*0064*/ 	.byte	0x00, 0xf0, 0x11, 0x00


	//----- nvinfo : EIATTR_KPARAM_INFO
	.align		4
.L_19:
        /*0068*/ 	.byte	0x04, 0x17
        /*006a*/ 	.short	(.L_21 - .L_20)
.L_20:
        /*006c*/ 	.word	0x00000000
        /*0070*/ 	.short	0x0001
        /*0072*/ 	.short	0x0008
        /*0074*/ 	.byte	0x00, 0xf5, 0x21, 0x00


	//----- nvinfo : EIATTR_KPARAM_INFO
	.align		4
.L_21:
        /*0078*/ 	.byte	0x04, 0x17
        /*007a*/ 	.short	(.L_23 - .L_22)
.L_22:
        /*007c*/ 	.word	0x00000000
        /*0080*/ 	.short	0x0000
        /*0082*/ 	.short	0x0000
        /*0084*/ 	.byte	0x00, 0xf5, 0x21, 0x00


	//----- nvinfo : EIATTR_SPARSE_MMA_MASK
	.align		4
.L_23:
        /*0088*/ 	.byte	0x03, 0x50
        /*008a*/ 	.short	0x0000


	//----- nvinfo : EIATTR_MAXREG_COUNT
	.align		4
        /*008c*/ 	.byte	0x03, 0x1b
        /*008e*/ 	.short	0x00ff


	//----- nvinfo : EIATTR_NUM_BARRIERS
	.align		4
        /*0090*/ 	.byte	0x02, 0x4c
        /*0092*/ 	.byte	0x01
	.zero		1


	//----- nvinfo : EIATTR_MERCURY_ISA_VERSION
	.align		4
        /*0094*/ 	.byte	0x03, 0x5f
        /*0096*/ 	.short	0x0101


	//----- nvinfo : EIATTR_INT_WARP_WIDE_INSTR_OFFSETS
	.align		4
        /*0098*/ 	.byte	0x04, 0x31
        /*009a*/ 	.short	(.L_25 - .L_24)


	//   ....[0]....
.L_24:
        /*009c*/ 	.word	0x00000320


	//   ....[1]....
        /*00a0*/ 	.word	0x000003c0


	//   ....[2]....
        /*00a4*/ 	.word	0x00000570


	//   ....[3]....
        /*00a8*/ 	.word	0x00000610


	//   ....[4]....
        /*00ac*/ 	.word	0x000006d0


	//   ....[5]....
        /*00b0*/ 	.word	0x00000770


	//   ....[6]....
        /*00b4*/ 	.word	0x00000830


	//   ....[7]....
        /*00b8*/ 	.word	0x000008d0


	//   ....[8]....
        /*00bc*/ 	.word	0x000009b0


	//   ....[9]....
        /*00c0*/ 	.word	0x00000a50


	//----- nvinfo : EIATTR_VRC_CTA_INIT_COUNT
	.align		4
.L_25:
        /*00c4*/ 	.byte	0x02, 0x4a
	.zero		1
	.zero		1


	//----- nvinfo : EIATTR_EXIT_INSTR_OFFSETS
	.align		4
        /*00c8*/ 	.byte	0x04, 0x1c
        /*00ca*/ 	.short	(.L_27 - .L_26)


	//   ....[0]....
.L_26:
        /*00cc*/ 	.word	0x00000070


	//   ....[1]....
        /*00d0*/ 	.word	0x000001b0


	//   ....[2]....
        /*00d4*/ 	.word	0x00000460


	//   ....[3]....
        /*00d8*/ 	.word	0x00000ac0


	//----- nvinfo : EIATTR_CRS_STACK_SIZE
	.align		4
.L_27:
        /*00dc*/ 	.byte	0x04, 0x1e
        /*00de*/ 	.short	(.L_29 - .L_28)
.L_28:
        /*00e0*/ 	.word	0x00000000


	//----- nvinfo : EIATTR_CBANK_PARAM_SIZE
	.align		4
.L_29:
        /*00e4*/ 	.byte	0x03, 0x19
        /*00e6*/ 	.short	0x003c


	//----- nvinfo : EIATTR_PARAM_CBANK
	.align		4
        /*00e8*/ 	.byte	0x04, 0x0a
        /*00ea*/ 	.short	(.L_31 - .L_30)
	.align		4
.L_30:
        /*00ec*/ 	.word	index@(.nv.constant0._Z13top_down_stepPiS_iS_S_S_S_i)
        /*00f0*/ 	.short	0x0380
        /*00f2*/ 	.short	0x003c


	//----- nvinfo : EIATTR_SW_WAR
	.align		4
.L_31:
        /*00f4*/ 	.byte	0x04, 0x36
        /*00f6*/ 	.short	(.L_33 - .L_32)
.L_32:
        /*00f8*/ 	.word	0x00000008
.L_33:


//--------------------- .nv.callgraph             --------------------------
	.section	.nv.callgraph,"",@"SHT_CUDA_CALLGRAPH"
	.align	4
	.sectionentsize	8
	.align		4
        /*0000*/ 	.word	0x00000000
	.align		4
        /*0004*/ 	.word	0xffffffff
	.align		4
        /*0008*/ 	.word	0x00000000
	.align		4
        /*000c*/ 	.word	0xfffffffe
	.align		4
        /*0010*/ 	.word	0x00000000
	.align		4
        /*0014*/ 	.word	0xfffffffd
	.align		4
        /*0018*/ 	.word	0x00000000
	.align		4
        /*001c*/ 	.word	0xfffffffc


//--------------------- .text._Z13top_down_stepPiS_iS_S_S_S_i --------------------------
	.section	.text._Z13top_down_stepPiS_iS_S_S_S_i,"ax",@progbits
	.align	128
        .global         _Z13top_down_stepPiS_iS_S_S_S_i
        .type           _Z13top_down_stepPiS_iS_S_S_S_i,@function
        .size           _Z13top_down_stepPiS_iS_S_S_S_i,(.L_x_15 - _Z13top_down_stepPiS_iS_S_S_S_i)
        .other          _Z13top_down_stepPiS_iS_S_S_S_i,@"STO_CUDA_ENTRY STV_DEFAULT"
_Z13top_down_stepPiS_iS_S_S_S_i:
.text._Z13top_down_stepPiS_iS_S_S_S_i:
[----:B------:R-:W-:Y:S01]  /*0000*/  LDC R1, c[0x0][0x37c] ;  /* 0x0000df00ff017b82 */ /* 0x000fe20000000800 */
[----:B------:R-:W0:Y:S07]  /*0010*/  S2R R5, SR_TID.X ;  /* 0x0000000000057919 */ /* 0x000e2e0000002100 */
[----:B------:R-:W0:Y:S01]  /*0020*/  S2UR UR4, SR_CTAID.X ;  /* 0x00000000000479c3 */ /* 0x000e220000002500 */
[----:B------:R-:W1:Y:S07]  /*0030*/  LDCU UR5, c[0x0][0x3b8] ;  /* 0x00007700ff0577ac */ /* 0x000e6e0008000800 */
[----:B------:R-:W0:Y:S02]  /*0040*/  LDC R0, c[0x0][0x360] ;  /* 0x0000d800ff007b82 */ /* 0x000e240000000800 */
[----:B0-----:R-:W-:-:S05]  /*0050*/  IMAD R3, R0, UR4, R5 ;  /* 0x0000000400037c24 */ /* 0x001fca000f8e0205 */
[----:B-1----:R-:W-:-:S13]  /*0060*/  ISETP.GE.U32.AND P0, PT, R3, UR5, PT ;  /* 0x0000000503007c0c */ /* 0x002fda000bf06070 */
[----:B------:R-:W-:Y:S05]  /*0070*/  @P0 EXIT ;  /* 0x000000000000094d */ /* 0x000fea0003800000 */
[----:B------:R-:W0:Y:S01]  /*0080*/  S2R R0, SR_TID.Y ;  /* 0x0000000000007919 */ /* 0x000e220000002200 */
[----:B------:R-:W0:Y:S01]  /*0090*/  S2UR UR5, SR_CTAID.Y ;  /* 0x00000000000579c3 */ /* 0x000e220000002600 */
[----:B------:R-:W0:Y:S07]  /*00a0*/  S2R R7, SR_TID.Z ;  /* 0x0000000000077919 */ /* 0x000e2e0000002300 */
[----:B------:R-:W1:Y:S08]  /*00b0*/  S2UR UR6, SR_CTAID.Z ;  /* 0x00000000000679c3 */ /* 0x000e700000002700 */
[----:B------:R-:W2:Y:S01]  /*00c0*/  LDC.64 R8, c[0x0][0x398] ;  /* 0x0000e600ff087b82 */ /* 0x000ea20000000a00 */
[----:B0-----:R-:W-:-:S07]  /*00d0*/  LOP3.LUT R0, R0, UR5, R7, 0xfe, !PT ;  /* 0x0000000500007c12 */ /* 0x001fce000f8efe07 */
[----:B------:R-:W0:Y:S01]  /*00e0*/  LDC.64 R6, c[0x0][0x3a8] ;  /* 0x0000ea00ff067b82 */ /* 0x000e220000000a00 */
[----:B-1----:R-:W-:Y:S01]  /*00f0*/  LOP3.LUT R0, R5, UR6, R0, 0xfe, !PT ;  /* 0x0000000605007c12 */ /* 0x002fe2000f8efe00 */
[----:B------:R-:W1:Y:S03]  /*0100*/  LDCU.64 UR6, c[0x0][0x358] ;  /* 0x00006b00ff0677ac */ /* 0x000e660008000a00 */
[----:B------:R-:W-:-:S13]  /*0110*/  LOP3.LUT P0, RZ, R0, UR4, RZ, 0xfc, !PT ;  /* 0x0000000400ff7c12 */ /* 0x000fda000f80fcff */
[----:B------:R-:W1:Y:S01]  /*0120*/  @!P0 LDC.64 R4, c[0x0][0x380] ;  /* 0x0000e000ff048b82 */ /* 0x000e620000000a00 */
[----:B0-----:R-:W-:Y:S01]  /*0130*/  IMAD.WIDE.U32 R6, R3, 0x4, R6 ;  /* 0x0000000403067825 */ /* 0x001fe200078e0006 */
[----:B-1----:R0:W-:Y:S06]  /*0140*/  @!P0 STG.E desc[UR6][R4.64], RZ ;  /* 0x000000ff04008986 */ /* 0x0021ec000c101906 */
[----:B------:R-:W-:Y:S06]  /*0150*/  BAR.SYNC.DEFER_BLOCKING 0x0 ;  /* 0x0000000000007b1d */ /* 0x000fec0000010000 */
[----:B------:R-:W2:Y:S02]  /*0160*/  LDG.E R7, desc[UR6][R6.64] ;  /* 0x0000000606077981 */ /* 0x000ea4000c1e1900 */
[----:B--2---:R-:W-:-:S05]  /*0170*/  IMAD.WIDE R8, R7, 0x4, R8 ;  /* 0x0000000407087825 */ /* 0x004fca00078e0208 */
[----:B------:R-:W2:Y:S04]  /*0180*/  LDG.E R10, desc[UR6][R8.64] ;  /* 0x00000006080a7981 */ /* 0x000ea8000c1e1900 */
[----:B------:R-:W2:Y:S02]  /*0190*/  LDG.E R3, desc[UR6][R8.64+0x4] ;  /* 0x0000040608037981 */ /* 0x000ea4000c1e1900 */
[----:B--2---:R-:W-:-:S13]  /*01a0*/  ISETP.GE.AND P0, PT, R10, R3, PT ;  /* 0x000000030a00720c */ /* 0x004fda0003f06270 */
[----:B0-----:R-:W-:Y:S05]  /*01b0*/  @P0 EXIT ;  /* 0x000000000000094d */ /* 0x001fea0003800000 */
[----:B------:R-:W0:Y:S01]  /*01c0*/  LDC R2, c[0x0][0x390] ;  /* 0x0000e400ff027b82 */ /* 0x000e220000000800 */
[--C-:B------:R-:W-:Y:S01]  /*01d0*/  IMAD.IADD R0, R3, 0x1, -R10.reuse ;  /* 0x0000000103007824 */ /* 0x100fe200078e0a0a */
[----:B------:R-:W-:Y:S04]  /*01e0*/  BSSY.RECONVERGENT B0, `(.L_x_0) ;  /* 0x0000025000007945 */ /* 0x000fe80003800200 */
[----:B------:R-:W-:Y:S01]  /*01f0*/  LOP3.LUT P0, R11, R0, 0x3, RZ, 0xc0, !PT ;  /* 0x00000003000b7812 */ /* 0x000fe2000780c0ff */
[----:B------:R-:W-:Y:S02]  /*0200*/  IMAD.MOV.U32 R0, RZ, RZ, R10 ;  /* 0x000000ffff007224 */ /* 0x000fe400078e000a */
[----:B0-----:R-:W-:-:S10]  /*0210*/  VIADD R2, R2, 0x1 ;  /* 0x0000000102027836 */ /* 0x001fd40000000000 */
[----:B------:R-:W-:Y:S05]  /*0220*/  @!P0 BRA `(.L_x_1) ;  /* 0x0000000000808947 */ /* 0x000fea0003800000 */
[----:B------:R-:W0:Y:S01]  /*0230*/  LDC.64 R4, c[0x0][0x3b0] ;  /* 0x0000ec00ff047b82 */ /* 0x000e220000000a00 */
[----:B------:R-:W-:Y:S01]  /*0240*/  IADD3 R11, PT, PT, -R11, RZ, RZ ;  /* 0x000000ff0b0b7210 */ /* 0x000fe20007ffe1ff */
[----:B------:R-:W-:-:S06]  /*0250*/  IMAD.MOV.U32 R0, RZ, RZ, R10 ;  /* 0x000000ffff007224 */ /* 0x000fcc00078e000a */
[----:B------:R-:W1:Y:S08]  /*0260*/  LDC.64 R6, c[0x0][0x388] ;  /* 0x0000e200ff067b82 */ /* 0x000e700000000a00 */
[----:B------:R-:W2:Y:S02]  /*0270*/  LDC.64 R8, c[0x0][0x3a0] ;  /* 0x0000e800ff087b82 */ /* 0x000ea40000000a00 */
.L_x_4:
[----:B-12---:R-:W-:-:S05]  /*0280*/  IMAD.WIDE R14, R0, 0x4, R8 ;  /* 0x00000004000e7825 */ /* 0x006fca00078e0208 */
[----:B------:R-:W1:Y:S02]  /*0290*/  LDG.E R21, desc[UR6][R14.64] ;  /* 0x000000060e157981 */ /* 0x000e64000c1e1900 */
[----:B-1----:R-:W-:-:S05]  /*02a0*/  IMAD.WIDE R12, R21, 0x4, R6 ;  /* 0x00000004150c7825 */ /* 0x002fca00078e0206 */
[----:B------:R-:W2:Y:S01]  /*02b0*/  LDG.E R16, desc[UR6][R12.64] ;  /* 0x000000060c107981 */ /* 0x000ea2000c1e1900 */
[----:B------:R-:W-:Y:S01]  /*02c0*/  VIADD R11, R11, 0x1 ;  /* 0x000000010b0b7836 */ /* 0x000fe20000000000 */
[----:B------:R-:W-:Y:S04]  /*02d0*/  BSSY.RECONVERGENT B1, `(.L_x_2) ;  /* 0x0000013000017945 */ /* 0x000fe80003800200 */
[----:B------:R-:W-:Y:S02]  /*02e0*/  ISETP.NE.AND P0, PT, R11, RZ, PT ;  /* 0x000000ff0b00720c */ /* 0x000fe40003f05270 */
[----:B--2---:R-:W-:-:S13]  /*02f0*/  ISETP.NE.AND P1, PT, R16, -0x1, PT ;  /* 0xffffffff1000780c */ /* 0x004fda0003f25270 */
[----:B------:R-:W-:Y:S05]  /*0300*/  @P1 BRA `(.L_x_3) ;  /* 0x00000000003c1947 */ /* 0x000fea0003800000 */
[----:B------:R-:W1:Y:S01]  /*0310*/  S2R R15, SR_LANEID ;  /* 0x00000000000f7919 */ /* 0x000e620000000000 */
[----:B------:R-:W-:Y:S01]  /*0320*/  VOTEU.ANY UR4, UPT, PT ;  /* 0x0000000000047886 */ /* 0x000fe200038e0100 */
[----:B------:R-:W2:Y:S01]  /*0330*/  LDC.64 R16, c[0x0][0x380] ;  /* 0x0000e000ff107b82 */ /* 0x000ea20000000a00 */
[----:B------:R-:W1:Y:S01]  /*0340*/  FLO.U32 R18, UR4 ;  /* 0x0000000400127d00 */ /* 0x000e6200080e0000 */
[----:B------:R-:W-:Y:S07]  /*0350*/  STG.E desc[UR6][R12.64], R2 ;  /* 0x000000020c007986 */ /* 0x000fee000c101906 */
[----:B------:R-:W2:Y:S01]  /*0360*/  POPC R19, UR4 ;  /* 0x0000000400137d09 */ /* 0x000ea20008000000 */
[----:B-1----:R-:W-:-:S13]  /*0370*/  ISETP.EQ.U32.AND P1, PT, R18, R15, PT ;  /* 0x0000000f1200720c */ /* 0x002fda0003f22070 */
[----:B--2---:R-:W2:Y:S01]  /*0380*/  @P1 ATOMG.E.ADD.STRONG.GPU PT, R17, desc[UR6][R16.64], R19 ;  /* 0x80000013101119a8 */ /* 0x004ea200081ef106 */
[----:B------:R-:W1:Y:S02]  /*0390*/  S2R R14, SR_LTMASK ;  /* 0x00000000000e7919 */ /* 0x000e640000003900 */
[----:B-1----:R-:W-:-:S06]  /*03a0*/  LOP3.LUT R20, R14, UR4, RZ, 0xc0, !PT ;  /* 0x000000040e147c12 */ /* 0x002fcc000f8ec0ff */
[----:B------:R-:W1:Y:S01]  /*03b0*/  POPC R20, R20 ;  /* 0x0000001400147309 */ /* 0x000e620000000000 */
[----:B--2---:R-:W1:Y:S02]  /*03c0*/  SHFL.IDX PT, R15, R17, R18, 0x1f ;  /* 0x00001f12110f7589 */ /* 0x004e6400000e0000 */
[----:B-1----:R-:W-:-:S05]  /*03d0*/  IADD3 R15, PT, PT, R15, R20, RZ ;  /* 0x000000140f0f7210 */ /* 0x002fca0007ffe0ff */
[----:B0-----:R-:W-:-:S05]  /*03e0*/  IMAD.WIDE R14, R15, 0x4, R4 ;  /* 0x000000040f0e7825 */ /* 0x001fca00078e0204 */
[----:B------:R1:W-:Y:S02]  /*03f0*/  STG.E desc[UR6][R14.64], R21 ;  /* 0x000000150e007986 */ /* 0x0003e4000c101906 */
.L_x_3:
[----:B------:R-:W-:Y:S05]  /*0400*/  BSYNC.RECONVERGENT B1 ;  /* 0x0000000000017941 */ /* 0x000fea0003800200 */
.L_x_2:
[----:B------:R-:W-:Y:S01]  /*0410*/  VIADD R0, R0, 0x1 ;  /* 0x0000000100007836 */ /* 0x000fe20000000000 */
[----:B------:R-:W-:Y:S06]  /*0420*/  @P0 BRA `(.L_x_4) ;  /* 0xfffffffc00940947 */ /* 0x000fec000383ffff */
.L_x_1:
[----:B------:R-:W-:Y:S05]  /*0430*/  BSYNC.RECONVERGENT B0 ;  /* 0x0000000000007941 */ /* 0x000fea0003800200 */
.L_x_0:
[----:B0-----:R-:W-:-:S05]  /*0440*/  IMAD.IADD R4, R10, 0x1, -R3 ;  /* 0x000000010a047824 */ /* 0x001fca00078e0a03 */
[----:B------:R-:W-:-:S13]  /*0450*/  ISETP.GT.U32.AND P0, PT, R4, -0x4, PT ;  /* 0xfffffffc0400780c */ /* 0x000fda0003f04070 */
[----:B------:R-:W-:Y:S05]  /*0460*/  @P0 EXIT ;  /* 0x000000000000094d */ /* 0x000fea0003800000 */
[----:B------:R-:W0:Y:S01]  /*0470*/  LDC.64 R6, c[0x0][0x3b0] ;  /* 0x0000ec00ff067b82 */ /* 0x000e220000000a00 */
[----:B------:R-:W2:Y:S01]  /*0480*/  LDCU.64 UR4, c[0x0][0x3a0] ;  /* 0x00007400ff0477ac */ /* 0x000ea20008000a00 */
[----:B------:R-:W-:-:S06]  /*0490*/  IADD3 R3, PT, PT, -R3, R0, RZ ;  /* 0x0000000003037210 */ /* 0x000fcc0007ffe1ff */
[----:B------:R-:W3:Y:S01]  /*04a0*/  LDC.64 R4, c[0x0][0x388] ;  /* 0x0000e200ff047b82 */ /* 0x000ee20000000a00 */
[----:B--2---:R-:W-:-:S04]  /*04b0*/  UIADD3 UR4, UP0, UPT, UR4, 0x8, URZ ;  /* 0x0000000804047890 */ /* 0x004fc8000ff1e0ff */
[----:B------:R-:W-:-:S12]  /*04c0*/  UIADD3.X UR5, UPT, UPT, URZ, UR5, URZ, UP0, !UPT ;  /* 0x00000005ff057290 */ /* 0x000fd800087fe4ff */
.L_x_13:
[----:B--2---:R-:W-:Y:S02]  /*04d0*/  IMAD.U32 R8, RZ, RZ, UR4 ;  /* 0x00000004ff087e24 */ /* 0x004fe4000f8e00ff */
[----:B------:R-:W-:Y:S02]  /*04e0*/  IMAD.U32 R9, RZ, RZ, UR5 ;  /* 0x00000005ff097e24 */ /* 0x000fe4000f8e00ff */
[----:B------:R-:W-:-:S05]  /*04f0*/  IMAD.WIDE R8, R0, 0x4, R8 ;  /* 0x0000000400087825 */ /* 0x000fca00078e0208 */
[----:B------:R-:W3:Y:S02]  /*0500*/  LDG.E R19, desc[UR6][R8.64+-0x8] ;  /* 0xfffff80608137981 */ /* 0x000ee4000c1e1900 */
[----:B---3--:R-:W-:-:S05]  /*0510*/  IMAD.WIDE R12, R19, 0x4, R4 ;  /* 0x00000004130c7825 */ /* 0x008fca00078e0204 */
[----:B------:R-:W2:Y:S01]  /*0520*/  LDG.E R10, desc[UR6][R12.64] ;  /* 0x000000060c0a7981 */ /* 0x000ea2000c1e1900 */
[----:B------:R-:W-:Y:S01]  /*0530*/  BSSY.RECONVERGENT B0, `(.L_x_5) ;  /* 0x0000012000007945 */ /* 0x000fe20003800200 */
[----:B--2---:R-:W-:-:S13]  /*0540*/  ISETP.NE.AND P0, PT, R10, -0x1, PT ;  /* 0xffffffff0a00780c */ /* 0x004fda0003f05270 */
[----:B------:R-:W-:Y:S05]  /*0550*/  @P0 BRA `(.L_x_6) ;  /* 0x00000000003c0947 */ /* 0x000fea0003800000 */
[----:B------:R-:W2:Y:S01]  /*0560*/  S2R R11, SR_LANEID ;  /* 0x00000000000b7919 */ /* 0x000ea20000000000 */
[----:B------:R-:W-:Y:S01]  /*0570*/  VOTEU.ANY UR8, UPT, PT ;  /* 0x0000000000087886 */ /* 0x000fe200038e0100 */
[----:B-1----:R-:W1:Y:S01]  /*0580*/  LDC.64 R14, c[0x0][0x380] ;  /* 0x0000e000ff0e7b82 */ /* 0x002e620000000a00 */
[----:B------:R-:W2:Y:S01]  /*0590*/  FLO.U32 R16, UR8 ;  /* 0x0000000800107d00 */ /* 0x000ea200080e0000 */
[----:B------:R-:W-:Y:S07]  /*05a0*/  STG.E desc[UR6][R12.64], R2 ;  /* 0x000000020c007986 */ /* 0x000fee000c101906 */
[----:B------:R-:W1:Y:S01]  /*05b0*/  POPC R17, UR8 ;  /* 0x0000000800117d09 */ /* 0x000e620008000000 */
[----:B--2---:R-:W-:-:S13]  /*05c0*/  ISETP.EQ.U32.AND P0, PT, R16, R11, PT ;  /* 0x0000000b1000720c */ /* 0x004fda0003f02070 */
[----:B-1----:R-:W2:Y:S01]  /*05d0*/  @P0 ATOMG.E.ADD.STRONG.GPU PT, R15, desc[UR6][R14.64], R17 ;  /* 0x800000110e0f09a8 */ /* 0x002ea200081ef106 */
[----:B------:R-:W1:Y:S02]  /*05e0*/  S2R R18, SR_LTMASK ;  /* 0x0000000000127919 */ /* 0x000e640000003900 */
[----:B-1----:R-:W-:-:S06]  /*05f0*/  LOP3.LUT R18, R18, UR8, RZ, 0xc0, !PT ;  /* 0x0000000812127c12 */ /* 0x002fcc000f8ec0ff */
[----:B------:R-:W1:Y:S01]  /*0600*/  POPC R18, R18 ;  /* 0x0000001200127309 */ /* 0x000e620000000000 */
[----:B--2---:R-:W1:Y:S02]  /*0610*/  SHFL.IDX PT, R11, R15, R16, 0x1f ;  /* 0x00001f100f0b7589 */ /* 0x004e6400000e0000 */
[----:B-1----:R-:W-:-:S05]  /*0620*/  IADD3 R11, PT, PT, R11, R18, RZ ;  /* 0x000000120b0b7210 */ /* 0x002fca0007ffe0ff */
[----:B0-----:R-:W-:-:S05]  /*0630*/  IMAD.WIDE R10, R11, 0x4, R6 ;  /* 0x000000040b0a7825 */ /* 0x001fca00078e0206 */
[----:B------:R2:W-:Y:S02]  /*0640*/  STG.E desc[UR6][R10.64], R19 ;  /* 0x000000130a007986 */ /* 0x0005e4000c101906 */
.L_x_6:
[----:B------:R-:W-:Y:S05]  /*0650*/  BSYNC.RECONVERGENT B0 ;  /* 0x0000000000007941 */ /* 0x000fea0003800200 */
.L_x_5:
[----:B--2---:R-:W2:Y:S02]  /*0660*/  LDG.E R19, desc[UR6][R8.64+-0x4] ;  /* 0xfffffc0608137981 */ /* 0x004ea4000c1e1900 */
[----:B--2---:R-:W-:-:S05]  /*0670*/  IMAD.WIDE R12, R19, 0x4, R4 ;  /* 0x00000004130c7825 */ /* 0x004fca00078e0204 */
        /* <DEDUP_REMOVED lines=16> */
[----:B-1----:R-:W-:-:S04]  /*0780*/  IMAD.IADD R11, R11, 0x1, R18 ;  /* 0x000000010b0b7824 */ /* 0x002fc800078e0212 */
[----:B0-----:R-:W-:-:S05]  /*0790*/  IMAD.WIDE R10, R11, 0x4, R6 ;  /* 0x000000040b0a7825 */ /* 0x001fca00078e0206 */
[----:B------:R2:W-:Y:S02]  /*07a0*/  STG.E desc[UR6][R10.64], R19 ;  /* 0x000000130a007986 */ /* 0x0005e4000c101906 */
.L_x_8:
[----:B------:R-:W-:Y:S05]  /*07b0*/  BSYNC.RECONVERGENT B0 ;  /* 0x0000000000007941 */ /* 0x000fea0003800200 */
.L_x_7:
        /* <DEDUP_REMOVED lines=21> */
.L_x_10:
[----:B------:R-:W-:Y:S05]  /*0910*/  BSYNC.RECONVERGENT B0 ;  /* 0x0000000000007941 */ /* 0x000fea0003800200 */
.L_x_9:
[----:B------:R-:W2:Y:S02]  /*0920*/  LDG.E R17, desc[UR6][R8.64+0x4] ;  /* 0x0000040608117981 */ /* 0x000ea4000c1e1900 */
[----:B--2---:R-:W-:-:S05]  /*0930*/  IMAD.WIDE R10, R17, 0x4, R4 ;  /* 0x00000004110a7825 */ /* 0x004fca00078e0204 */
[----:B------:R-:W2:Y:S01]  /*0940*/  LDG.E R12, desc[UR6][R10.64] ;  /* 0x000000060a0c7981 */ /* 0x000ea2000c1e1900 */
[----:B------:R-:W-:Y:S01]  /*0950*/  IADD3 R3, PT, PT, R3, 0x4, RZ ;  /* 0x0000000403037810 */ /* 0x000fe20007ffe0ff */
[----:B------:R-:W-:Y:S03]  /*0960*/  BSSY.RECONVERGENT B0, `(.L_x_11) ;  /* 0x0000013000007945 */ /* 0x000fe60003800200 */
[----:B------:R-:W-:Y:S02]  /*0970*/  ISETP.NE.AND P0, PT, R3, RZ, PT ;  /* 0x000000ff0300720c */ /* 0x000fe40003f05270 */
[----:B--2---:R-:W-:-:S13]  /*0980*/  ISETP.NE.AND P1, PT, R12, -0x1, PT ;  /* 0xffffffff0c00780c */ /* 0x004fda0003f25270 */
[----:B------:R-:W-:Y:S05]  /*0990*/  @P1 BRA `(.L_x_12) ;  /* 0x00000000003c1947 */ /* 0x000fea0003800000 */
[----:B------:R-:W2:Y:S01]  /*09a0*/  S2R R9, SR_LANEID ;  /* 0x0000000000097919 */ /* 0x000ea20000000000 */
[----:B------:R-:W-:Y:S01]  /*09b0*/  VOTEU.ANY UR8, UPT, PT ;  /* 0x0000000000087886 */ /* 0x000fe200038e0100 */
[----:B------:R-:W3:Y:S01]  /*09c0*/  LDC.64 R12, c[0x0][0x380] ;  /* 0x0000e000ff0c7b82 */ /* 0x000ee20000000a00 */
[----:B-1----:R-:W2:Y:S01]  /*09d0*/  FLO.U32 R14, UR8 ;  /* 0x00000008000e7d00 */ /* 0x002ea200080e0000 */
[----:B------:R-:W-:Y:S07]  /*09e0*/  STG.E desc[UR6][R10.64], R2 ;  /* 0x000000020a007986 */ /* 0x000fee000c101906 */
[----:B------:R-:W3:Y:S01]  /*09f0*/  POPC R15, UR8 ;  /* 0x00000008000f7d09 */ /* 0x000ee20008000000 */
[----:B--2---:R-:W-:-:S13]  /*0a00*/  ISETP.EQ.U32.AND P1, PT, R14, R9, PT ;  /* 0x000000090e00720c */ /* 0x004fda0003f22070 */
[----:B---3--:R-:W2:Y:S01]  /*0a10*/  @P1 ATOMG.E.ADD.STRONG.GPU PT, R13, desc[UR6][R12.64], R15 ;  /* 0x8000000f0c0d19a8 */ /* 0x008ea200081ef106 */
[----:B------:R-:W1:Y:S02]  /*0a20*/  S2R R16, SR_LTMASK ;  /* 0x0000000000107919 */ /* 0x000e640000003900 */
[----:B-1----:R-:W-:-:S06]  /*0a30*/  LOP3.LUT R16, R16, UR8, RZ, 0xc0, !PT ;  /* 0x0000000810107c12 */ /* 0x002fcc000f8ec0ff */
[----:B------:R-:W1:Y:S01]  /*0a40*/  POPC R16, R16 ;  /* 0x0000001000107309 */ /* 0x000e620000000000 */
[----:B--2---:R-:W1:Y:S02]  /*0a50*/  SHFL.IDX PT, R9, R13, R14, 0x1f ;  /* 0x00001f0e0d097589 */ /* 0x004e6400000e0000 */
[----:B-1----:R-:W-:-:S04]  /*0a60*/  IMAD.IADD R9, R9, 0x1, R16 ;  /* 0x0000000109097824 */ /* 0x002fc800078e0210 */
[----:B0-----:R-:W-:-:S05]  /*0a70*/  IMAD.WIDE R8, R9, 0x4, R6 ;  /* 0x0000000409087825 */ /* 0x001fca00078e0206 */
[----:B------:R2:W-:Y:S02]  /*0a80*/  STG.E desc[UR6][R8.64], R17 ;  /* 0x0000001108007986 */ /* 0x0005e4000c101906 */
.L_x_12:
[----:B------:R-:W-:Y:S05]  /*0a90*/  BSYNC.RECONVERGENT B0 ;  /* 0x0000000000007941 */ /* 0x000fea0003800200 */
.L_x_11:
[----:B------:R-:W-:Y:S01]  /*0aa0*/  IADD3 R0, PT, PT, R0, 0x4, RZ ;  /* 0x0000000400007810 */ /* 0x000fe20007ffe0ff */
[----:B------:R-:W-:Y:S06]  /*0ab0*/  @P0 BRA `(.L_x_13) ;  /* 0xfffffff800840947 */ /* 0x000fec000383ffff */
[----:B------:R-:W-:Y:S05]  /*0ac0*/  EXIT ;  /* 0x000000000000794d */ /* 0x000fea0003800000 */
.L_x_14:
[----:B------:R-:W-:-:S00]  /*0ad0*/  BRA `(.L_x_14) ;  /* 0xfffffffc00fc7947 */ /* 0x000fc0000383ffff */
[----:B------:R-:W-:-:S00]  /*0ae0*/  NOP ;  /* 0x0000000000007918 */ /* 0x000fc00000000000 */
        /* <DEDUP_REMOVED lines=9> */
.L_x_15:


//--------------------- .nv.shared.reserved.0     --------------------------
	.section	.nv.shared.reserved.0,"aw",@nobits
	.weak		__nv_reservedSMEM_offset_0_alias
	.size		__nv_reservedSMEM_offset_0_alias, 0, 64
	.other		__nv_reservedSMEM_offset_0_alias,@"STO_CUDA_RESERVED_SHARED STV_DEFAULT"
__nv_reservedSMEM_offset_0_alias:
	.zero		0
	.zero		64


//--------------------- .nv.constant0._Z13top_down_stepPiS_iS_S_S_S_i --------------------------
	.section	.nv.constant0._Z13top_down_stepPiS_iS_S_S_S_i,"a",@progbits
	.sectionflags	@""
	.align	4
.nv.constant0._Z13top_down_stepPiS_iS_S_S_S_i:
	.zero		956


//--------------------- SYMBOLS --------------------------

	.type		.nv.reservedSmem.offset0,@object
	.size		.nv.reservedSmem.offset0,0x4
